//
// Generated by NVIDIA NVVM Compiler
//
// Compiler Build ID: CL-36424714
// Cuda compilation tools, release 13.0, V13.0.88
// Based on NVVM 20.0.0
//

.version 9.0
.target sm_100
.address_size 64

	// .globl	_Z6vecaddPfS_S_

.visible .entry _Z6vecaddPfS_S_(
	.param .u64 .ptr .align 1 _Z6vecaddPfS_S__param_0,
	.param .u64 .ptr .align 1 _Z6vecaddPfS_S__param_1,
	.param .u64 .ptr .align 1 _Z6vecaddPfS_S__param_2
)
{
	.reg .b32 	%r<2>;
	.reg .b32 	%f<4>;
	.reg .b64 	%rd<11>;

	ld.param.u64 	%rd1, [_Z6vecaddPfS_S__param_0];
	ld.param.u64 	%rd2, [_Z6vecaddPfS_S__param_1];
	ld.param.u64 	%rd3, [_Z6vecaddPfS_S__param_2];
	cvta.to.global.u64 	%rd4, %rd3;
	cvta.to.global.u64 	%rd5, %rd2;
	cvta.to.global.u64 	%rd6, %rd1;
	mov.u32 	%r1, %ctaid.x;
	mul.wide.u32 	%rd7, %r1, 4;
	add.s64 	%rd8, %rd6, %rd7;
	ld.global.f32 	%f1, [%rd8];
	add.s64 	%rd9, %rd5, %rd7;
	ld.global.f32 	%f2, [%rd9];
	add.f32 	%f3, %f1, %f2;
	add.s64 	%rd10, %rd4, %rd7;
	st.global.f32 	[%rd10], %f3;
	ret;

}


// ===== COMPILED SASS (sm_100) =====

	.target	sm_100

	.elftype	@"ET_EXEC"


//--------------------- .note.nv.tkinfo           --------------------------
	.section	.note.nv.tkinfo,"",@"SHT_NOTE"
	.sectionflags	@"SHF_NOTE_NV_TKINFO"
	.tkinfo
        /*0018*/ 	.word	0x00000002
        /*0030*/ 	.string	""
        /*0030*/ 	.string	"ptxas"
        /*0030*/ 	.string	"Cuda compilation tools, release 13.0, V13.0.88"
        /*0030*/ 	.string	"Build cuda_13.0.r13.0/compiler.36424714_0"
        /*0030*/ 	.string	"-arch sm_100 -m 64 "



//--------------------- .note.nv.cuinfo           --------------------------
	.section	.note.nv.cuinfo,"",@"SHT_NOTE"
	.sectionflags	@"SHF_NOTE_NV_CUINFO"
        /*0018*/ 	.short	0x0002
        /*001a*/ 	.short	0x0064
        /*001c*/ 	.short	0x0082
	.zero		2


//--------------------- .nv.info                  --------------------------
	.section	.nv.info,"",@"SHT_CUDA_INFO"
	.align	4


	//----- nvinfo : EIATTR_REGCOUNT
	.align		4
        /*0000*/ 	.byte	0x04, 0x2f
        /*0002*/ 	.short	(.L_1 - .L_0)
	.align		4
.L_0:
        /*0004*/ 	.word	index@(_Z6vecaddPfS_S_)
        /*0008*/ 	.word	0x0000000c


	//----- nvinfo : EIATTR_FRAME_SIZE
	.align		4
.L_1:
        /*000c*/ 	.byte	0x04, 0x11
        /*000e*/ 	.short	(.L_3 - .L_2)
	.align		4
.L_2:
        /*0010*/ 	.word	index@(_Z6vecaddPfS_S_)
        /*0014*/ 	.word	0x00000000


	//----- nvinfo : EIATTR_MIN_STACK_SIZE
	.align		4
.L_3:
        /*0018*/ 	.byte	0x04, 0x12
        /*001a*/ 	.short	(.L_5 - .L_4)
	.align		4
.L_4:
        /*001c*/ 	.word	index@(_Z6vecaddPfS_S_)
        /*0020*/ 	.word	0x00000000
.L_5:


//--------------------- .nv.compat                --------------------------
	.section	.nv.compat,"",@"SHT_CUDA_COMPAT_INFO"
	.align	4
        /*0000*/ 	.byte	0x02, 0x09, 0x00, 0x00, 0x02, 0x02, 0x01, 0x00, 0x02, 0x05, 0x05, 0x00, 0x03, 0x07, 0x01, 0x01
        /*0010*/ 	.byte	0x02, 0x03, 0x00, 0x00, 0x02, 0x06, 0x01, 0x00, 0x04, 0x0b, 0x08, 0x00, 0x09, 0x00, 0x00, 0x00
        /*0020*/ 	.byte	0x00, 0x00, 0x00, 0x00


//--------------------- .nv.info._Z6vecaddPfS_S_  --------------------------
	.section	.nv.info._Z6vecaddPfS_S_,"",@"SHT_CUDA_INFO"
	.sectionflags	@""
	.align	4


	//----- nvinfo : EIATTR_CUDA_API_VERSION
	.align		4
        /*0000*/ 	.byte	0x04, 0x37
        /*0002*/ 	.short	(.L_7 - .L_6)
.L_6:
        /*0004*/ 	.word	0x00000082


	//----- nvinfo : EIATTR_KPARAM_INFO
	.align		4
.L_7:
        /*0008*/ 	.byte	0x04, 0x17
        /*000a*/ 	.short	(.L_9 - .L_8)
.L_8:
        /*000c*/ 	.word	0x00000000
        /*0010*/ 	.short	0x0002
        /*0012*/ 	.short	0x0010
        /*0014*/ 	.byte	0x00, 0xf5, 0x21, 0x00


	//----- nvinfo : EIATTR_KPARAM_INFO
	.align		4
.L_9:
        /*0018*/ 	.byte	0x04, 0x17
        /*001a*/ 	.short	(.L_11 - .L_10)
.L_10:
        /*001c*/ 	.word	0x00000000
        /*0020*/ 	.short	0x0001
        /*0022*/ 	.short	0x0008
        /*0024*/ 	.byte	0x00, 0xf5, 0x21, 0x00


	//----- nvinfo : EIATTR_KPARAM_INFO
	.align		4
.L_11:
        /*0028*/ 	.byte	0x04, 0x17
        /*002a*/ 	.short	(.L_13 - .L_12)
.L_12:
        /*002c*/ 	.word	0x00000000
        /*0030*/ 	.short	0x0000
        /*0032*/ 	.short	0x0000
        /*0034*/ 	.byte	0x00, 0xf5, 0x21, 0x00


	//----- nvinfo : EIATTR_SPARSE_MMA_MASK
	.align		4
.L_13:
        /*0038*/ 	.byte	0x03, 0x50
        /*003a*/ 	.short	0x0000


	//----- nvinfo : EIATTR_MAXREG_COUNT
	.align		4
        /*003c*/ 	.byte	0x03, 0x1b
        /*003e*/ 	.short	0x00ff


	//----- nvinfo : EIATTR_MERCURY_ISA_VERSION
	.align		4
        /*0040*/ 	.byte	0x03, 0x5f
        /*0042*/ 	.short	0x0101


	//----- nvinfo : EIATTR_VRC_CTA_INIT_COUNT
	.align		4
        /*0044*/ 	.byte	0x02, 0x4a
	.zero		1
	.zero		1


	//----- nvinfo : EIATTR_EXIT_INSTR_OFFSETS
	.align		4
        /*0048*/ 	.byte	0x04, 0x1c
        /*004a*/ 	.short	(.L_15 - .L_14)


	//   ....[0]....
.L_14:
        /*004c*/ 	.word	0x000000d0


	//----- nvinfo : EIATTR_CBANK_PARAM_SIZE
	.align		4
.L_15:
        /*0050*/ 	.byte	0x03, 0x19
        /*0052*/ 	.short	0x0018


	//----- nvinfo : EIATTR_PARAM_CBANK
	.align		4
        /*0054*/ 	.byte	0x04, 0x0a
        /*0056*/ 	.short	(.L_17 - .L_16)
	.align		4
.L_16:
        /*0058*/ 	.word	index@(.nv.constant0._Z6vecaddPfS_S_)
        /*005c*/ 	.short	0x0380
        /*005e*/ 	.short	0x0018


	//----- nvinfo : EIATTR_SW_WAR
	.align		4
.L_17:
        /*0060*/ 	.byte	0x04, 0x36
        /*0062*/ 	.short	(.L_19 - .L_18)
.L_18:
        /*0064*/ 	.word	0x00000008
.L_19:


//--------------------- .nv.callgraph             --------------------------
	.section	.nv.callgraph,"",@"SHT_CUDA_CALLGRAPH"
	.align	4
	.sectionentsize	8
	.align		4
        /*0000*/ 	.word	0x00000000
	.align		4
        /*0004*/ 	.word	0xffffffff
	.align		4
        /*0008*/ 	.word	0x00000000
	.align		4
        /*000c*/ 	.word	0xfffffffe
	.align		4
        /*0010*/ 	.word	0x00000000
	.align		4
        /*0014*/ 	.word	0xfffffffd
	.align		4
        /*0018*/ 	.word	0x00000000
	.align		4
        /*001c*/ 	.word	0xfffffffc


//--------------------- .text._Z6vecaddPfS_S_     --------------------------
	.section	.text._Z6vecaddPfS_S_,"ax",@progbits
	.align	128
        .global         _Z6vecaddPfS_S_
        .type           _Z6vecaddPfS_S_,@function
        .size           _Z6vecaddPfS_S_,(.L_x_1 - _Z6vecaddPfS_S_)
        .other          _Z6vecaddPfS_S_,@"STO_CUDA_ENTRY STV_DEFAULT"
_Z6vecaddPfS_S_:
.text._Z6vecaddPfS_S_:
[----:B------:R-:W-:Y:S01]  /*0000*/  LDC R1, c[0x0][0x37c] ;  /* 0x0000df00ff017b82 */ /* 0x000fe20000000800 */
[----:B------:R-:W0:Y:S07]  /*0010*/  S2R R9, SR_CTAID.X ;  /* 0x0000000000097919 */ /* 0x000e2e0000002500 */
[----:B------:R-:W0:Y:S01]  /*0020*/  LDC.64 R2, c[0x0][0x380] ;  /* 0x0000e000ff027b82 */ /* 0x000e220000000a00 */
[----:B------:R-:W1:Y:S07]  /*0030*/  LDCU.64 UR4, c[0x0][0x358] ;  /* 0x00006b00ff0477ac */ /* 0x000e6e0008000a00 */
[----:B------:R-:W2:Y:S08]  /*0040*/  LDC.64 R4, c[0x0][0x388] ;  /* 0x0000e200ff047b82 */ /* 0x000eb00000000a00 */
[----:B------:R-:W3:Y:S01]  /*0050*/  LDC.64 R6, c[0x0][0x390] ;  /* 0x0000e400ff067b82 */ /* 0x000ee20000000a00 */
[----:B0-----:R-:W-:-:S04]  /*0060*/  IMAD.WIDE.U32 R2, R9, 0x4, R2 ;  /* 0x0000000409027825 */ /* 0x001fc800078e0002 */
[C---:B--2---:R-:W-:Y:S02]  /*0070*/  IMAD.WIDE.U32 R4, R9.reuse, 0x4, R4 ;  /* 0x0000000409047825 */ /* 0x044fe400078e0004 */
[----:B-1----:R-:W2:Y:S04]  /*0080*/  LDG.E R2, desc[UR4][R2.64] ;  /* 0x0000000402027981 */ /* 0x002ea8000c1e1900 */
[----:B------:R-:W2:Y:S01]  /*0090*/  LDG.E R5, desc[UR4][R4.64] ;  /* 0x0000000404057981 */ /* 0x000ea2000c1e1900 */
[----:B---3--:R-:W-:-:S04]  /*00a0*/  IMAD.WIDE.U32 R6, R9, 0x4, R6 ;  /* 0x0000000409067825 */ /* 0x008fc800078e0006 */
[----:B--2---:R-:W-:-:S05]  /*00b0*/  FADD R9, R2, R5 ;  /* 0x0000000502097221 */ /* 0x004fca0000000000 */
[----:B------:R-:W-:Y:S01]  /*00c0*/  STG.E desc[UR4][R6.64], R9 ;  /* 0x0000000906007986 */ /* 0x000fe2000c101904 */
[----:B------:R-:W-:Y:S05]  /*00d0*/  EXIT ;  /* 0x000000000000794d */ /* 0x000fea0003800000 */
.L_x_0:
[----:B------:R-:W-:-:S00]  /*00e0*/  BRA `(.L_x_0) ;  /* 0xfffffffc00fc7947 */ /* 0x000fc0000383ffff */
[----:B------:R-:W-:-:S00]  /*00f0*/  NOP ;  /* 0x0000000000007918 */ /* 0x000fc00000000000 */
        /* <DEDUP_REMOVED lines=8> */
.L_x_1:


//--------------------- .nv.shared.reserved.0     --------------------------
	.section	.nv.shared.reserved.0,"aw",@nobits
	.weak		__nv_reservedSMEM_offset_0_alias
	.size		__nv_reservedSMEM_offset_0_alias, 0, 64
	.other		__nv_reservedSMEM_offset_0_alias,@"STO_CUDA_RESERVED_SHARED STV_DEFAULT"
__nv_reservedSMEM_offset_0_alias:
	.zero		0
	.zero		64


//--------------------- .nv.constant0._Z6vecaddPfS_S_ --------------------------
	.section	.nv.constant0._Z6vecaddPfS_S_,"a",@progbits
	.sectionflags	@""
	.align	4
.nv.constant0._Z6vecaddPfS_S_:
	.zero		920


//--------------------- SYMBOLS --------------------------

	.type		.nv.reservedSmem.offset0,@object
	.size		.nv.reservedSmem.offset0,0x4
